	.headerflags	@"EF_CUDA_TEXMODE_UNIFIED EF_CUDA_64BIT_ADDRESS EF_CUDA_ACCELERATORS EF_CUDA_SM90 EF_CUDA_VIRTUAL_SM(EF_CUDA_SM90)"
	.elftype	@"ET_EXEC"


//--------------------- .nv.info                  --------------------------
	.section	.nv.info,"",@"SHT_CUDA_INFO"
	.align	4


	//----- nvinfo : EIATTR_REGCOUNT
	.align		4
        /*0000*/ 	.byte	0x04, 0x2f
        /*0002*/ 	.short	(.L_1 - .L_0)
	.align		4
.L_0:
        /*0004*/ 	.word	index@(triton_poi_fused_avg_pool2d_34)
        /*0008*/ 	.word	0x00000010


	//----- nvinfo : EIATTR_MIN_STACK_SIZE
	.align		4
.L_1:
        /*000c*/ 	.byte	0x04, 0x12
        /*000e*/ 	.short	(.L_3 - .L_2)
	.align		4
.L_2:
        /*0010*/ 	.word	index@(triton_poi_fused_avg_pool2d_34)
        /*0014*/ 	.word	0x00000000


	//----- nvinfo : EIATTR_FRAME_SIZE
	.align		4
.L_3:
        /*0018*/ 	.byte	0x04, 0x11
        /*001a*/ 	.short	(.L_5 - .L_4)
	.align		4
.L_4:
        /*001c*/ 	.word	index@(triton_poi_fused_avg_pool2d_34)
        /*0020*/ 	.word	0x00000000


	//----- nvinfo : EIATTR_MIN_STACK_SIZE
	.align		4
.L_5:
        /*0024*/ 	.byte	0x04, 0x12
        /*0026*/ 	.short	(.L_7 - .L_6)
	.align		4
.L_6:
        /*0028*/ 	.word	index@(triton_poi_fused_avg_pool2d_34)
        /*002c*/ 	.word	0x00000000
.L_7:


//--------------------- .nv.info.triton_poi_fused_avg_pool2d_34 --------------------------
	.section	.nv.info.triton_poi_fused_avg_pool2d_34,"",@"SHT_CUDA_INFO"
	.sectionflags	@""
	.align	4


	//----- nvinfo : EIATTR_CUDA_API_VERSION
	.align		4
        /*0000*/ 	.byte	0x04, 0x37
        /*0002*/ 	.short	(.L_9 - .L_8)
.L_8:
        /*0004*/ 	.word	0x0000007c


	//----- nvinfo : EIATTR_KPARAM_INFO
	.align		4
.L_9:
        /*0008*/ 	.byte	0x04, 0x17
        /*000a*/ 	.short	(.L_11 - .L_10)
.L_10:
        /*000c*/ 	.word	0x00000000
        /*0010*/ 	.short	0x0002
        /*0012*/ 	.short	0x0010
        /*0014*/ 	.byte	0x00, 0xf0, 0x11, 0x00


	//----- nvinfo : EIATTR_KPARAM_INFO
	.align		4
.L_11:
        /*0018*/ 	.byte	0x04, 0x17
        /*001a*/ 	.short	(.L_13 - .L_12)
.L_12:
        /*001c*/ 	.word	0x00000000
        /*0020*/ 	.short	0x0001
        /*0022*/ 	.short	0x0008
        /*0024*/ 	.byte	0x00, 0xf4, 0x21, 0x00


	//----- nvinfo : EIATTR_KPARAM_INFO
	.align		4
.L_13:
        /*0028*/ 	.byte	0x04, 0x17
        /*002a*/ 	.short	(.L_15 - .L_14)
.L_14:
        /*002c*/ 	.word	0x00000000
        /*0030*/ 	.short	0x0000
        /*0032*/ 	.short	0x0000
        /*0034*/ 	.byte	0x00, 0xf4, 0x21, 0x00


	//----- nvinfo : EIATTR_SPARSE_MMA_MASK
	.align		4
.L_15:
        /*0038*/ 	.byte	0x03, 0x50
        /*003a*/ 	.short	0x0000


	//----- nvinfo : EIATTR_MAXREG_COUNT
	.align		4
        /*003c*/ 	.byte	0x03, 0x1b
        /*003e*/ 	.short	0x00ff


	//----- nvinfo : EIATTR_EXIT_INSTR_OFFSETS
	.align		4
        /*0040*/ 	.byte	0x04, 0x1c
        /*0042*/ 	.short	(.L_17 - .L_16)


	//   ....[0]....
.L_16:
        /*0044*/ 	.word	0x00000310


	//----- nvinfo : EIATTR_REQNTID
	.align		4
.L_17:
        /*0048*/ 	.byte	0x04, 0x10
        /*004a*/ 	.short	(.L_19 - .L_18)
.L_18:
        /*004c*/ 	.word	0x00000100
        /*0050*/ 	.word	0x00000001
        /*0054*/ 	.word	0x00000001


	//----- nvinfo : EIATTR_CBANK_PARAM_SIZE
	.align		4
.L_19:
        /*0058*/ 	.byte	0x03, 0x19
        /*005a*/ 	.short	0x0014


	//----- nvinfo : EIATTR_PARAM_CBANK
	.align		4
        /*005c*/ 	.byte	0x04, 0x0a
        /*005e*/ 	.short	(.L_21 - .L_20)
	.align		4
.L_20:
        /*0060*/ 	.word	index@(.nv.constant0.triton_poi_fused_avg_pool2d_34)
        /*0064*/ 	.short	0x0210
        /*0066*/ 	.short	0x0014


	//----- nvinfo : EIATTR_SW_WAR
	.align		4
.L_21:
        /*0068*/ 	.byte	0x04, 0x36
        /*006a*/ 	.short	(.L_23 - .L_22)
.L_22:
        /*006c*/ 	.word	0x00000008
.L_23:


//--------------------- .nv.callgraph             --------------------------
	.section	.nv.callgraph,"",@"SHT_CUDA_CALLGRAPH"
	.align	4
	.sectionentsize	8
	.align		4
        /*0000*/ 	.word	0x00000000
	.align		4
        /*0004*/ 	.word	0xffffffff
	.align		4
        /*0008*/ 	.word	0x00000000
	.align		4
        /*000c*/ 	.word	0xfffffffe
	.align		4
        /*0010*/ 	.word	0x00000000
	.align		4
        /*0014*/ 	.word	0xfffffffd
	.align		4
        /*0018*/ 	.word	0x00000000
	.align		4
        /*001c*/ 	.word	0xfffffffc


//--------------------- .text.triton_poi_fused_avg_pool2d_34 --------------------------
	.section	.text.triton_poi_fused_avg_pool2d_34,"ax",@progbits
	.align	128
        .global         triton_poi_fused_avg_pool2d_34
        .type           triton_poi_fused_avg_pool2d_34,@function
        .size           triton_poi_fused_avg_pool2d_34,(.L_x_1 - triton_poi_fused_avg_pool2d_34)
        .other          triton_poi_fused_avg_pool2d_34,@"STO_CUDA_ENTRY STV_DEFAULT"
triton_poi_fused_avg_pool2d_34:
.text.triton_poi_fused_avg_pool2d_34:
[----:B------:R-:W-:Y:S01]  /*0000*/  LDC R1, c[0x0][0x28] ;  /* 0x00000a00ff017b82 */ /* 0x000fe20000000800 */
[----:B------:R-:W1:Y:S01]  /*0010*/  S2R R0, SR_TID.X ;  /* 0x0000000000007919 */ /* 0x000e620000002100 */
[----:B------:R-:W-:Y:S01]  /*0020*/  ULDC.64 UR4, c[0x0][0x208] ;  /* 0x0000820000047ab9 */ /* 0x000fe20000000a00 */
[----:B------:R-:W2:Y:S01]  /*0030*/  S2R R5, SR_CTAID.X ;  /* 0x0000000000057919 */ /* 0x000ea20000002500 */
[----:B-1----:R-:W-:Y:S02]  /*0040*/  SHF.L.U32 R0, R0, 0x1, RZ ;  /* 0x0000000100007819 */ /* 0x002fe400000006ff */
[----:B--2---:R-:W-:Y:S02]  /*0050*/  SHF.R.S32.HI R3, RZ, 0x16, R5 ;  /* 0x00000016ff037819 */ /* 0x004fe40000011405 */
[----:B------:R-:W-:Y:S02]  /*0060*/  LOP3.LUT R0, R0, 0x1fe, RZ, 0xc0, !PT ;  /* 0x000001fe00007812 */ /* 0x000fe400078ec0ff */
[----:B------:R-:W-:-:S02]  /*0070*/  SGXT R3, R3, 0x1 ;  /* 0x000000010303781a */ /* 0x000fc40000000200 */
[----:B------:R-:W-:-:S04]  /*0080*/  LEA R0, R5, R0, 0x9 ;  /* 0x0000000005007211 */ /* 0x000fc800078e48ff */
[CC--:B------:R-:W-:Y:S02]  /*0090*/  LEA.HI R2, R3.reuse, R0.reuse, RZ, 0xb ;  /* 0x0000000003027211 */ /* 0x0c0fe400078f58ff */
[CC--:B------:R-:W-:Y:S02]  /*00a0*/  LEA.HI R4, R3.reuse, R0.reuse, RZ, 0xf ;  /* 0x0000000003047211 */ /* 0x0c0fe400078f78ff */
[----:B------:R-:W-:Y:S02]  /*00b0*/  LEA.HI R7, R3, R0, RZ, 0xd ;  /* 0x0000000003077211 */ /* 0x000fe400078f68ff */
[----:B------:R-:W-:Y:S02]  /*00c0*/  LOP3.LUT R3, R2, 0xfffff800, RZ, 0xc0, !PT ;  /* 0xfffff80002037812 */ /* 0x000fe400078ec0ff */
[----:B------:R-:W-:Y:S02]  /*00d0*/  SHF.R.S32.HI R6, RZ, 0xb, R2 ;  /* 0x0000000bff067819 */ /* 0x000fe40000011402 */
[----:B------:R-:W-:Y:S01]  /*00e0*/  SHF.R.S32.HI R5, RZ, 0xf, R4 ;  /* 0x0000000fff057819 */ /* 0x000fe20000011404 */
[----:B------:R-:W-:Y:S01]  /*00f0*/  IMAD.IADD R4, R0, 0x1, -R3 ;  /* 0x0000000100047824 */ /* 0x000fe200078e0a03 */
[----:B------:R-:W-:Y:S01]  /*0100*/  SHF.R.S32.HI R7, RZ, 0xd, R7 ;  /* 0x0000000dff077819 */ /* 0x000fe20000011407 */
[----:B------:R-:W1:Y:S01]  /*0110*/  LDC.64 R2, c[0x0][0x210] ;  /* 0x00008400ff027b82 */ /* 0x000e620000000a00 */
[----:B------:R-:W-:Y:S01]  /*0120*/  LEA.HI R9, R6, R6, RZ, 0x2 ;  /* 0x0000000606097211 */ /* 0x000fe200078f10ff */
[----:B------:R-:W-:Y:S01]  /*0130*/  IMAD R4, R5, 0x28800, R4 ;  /* 0x0002880005047824 */ /* 0x000fe200078e0204 */
[----:B------:R-:W-:-:S02]  /*0140*/  LEA.HI R8, R7, R7, RZ, 0x2 ;  /* 0x0000000707087211 */ /* 0x000fc400078f10ff */
[----:B------:R-:W-:Y:S02]  /*0150*/  LOP3.LUT R9, R9, 0xffffc, RZ, 0xc0, !PT ;  /* 0x000ffffc09097812 */ /* 0x000fe400078ec0ff */
[----:B------:R-:W-:Y:S02]  /*0160*/  LOP3.LUT R8, R8, 0xffffc, RZ, 0xc0, !PT ;  /* 0x000ffffc08087812 */ /* 0x000fe400078ec0ff */
[----:B------:R-:W-:-:S03]  /*0170*/  IADD3 R9, R6, -R9, RZ ;  /* 0x8000000906097210 */ /* 0x000fc60007ffe0ff */
[----:B------:R-:W-:Y:S01]  /*0180*/  IMAD.IADD R8, R7, 0x1, -R8 ;  /* 0x0000000107087824 */ /* 0x000fe200078e0a08 */
[----:B------:R-:W-:-:S05]  /*0190*/  LEA R9, R9, R4, 0xc ;  /* 0x0000000409097211 */ /* 0x000fca00078e60ff */
[----:B------:R-:W-:-:S04]  /*01a0*/  IMAD R9, R8, 0x9000, R9 ;  /* 0x0000900008097824 */ /* 0x000fc800078e0209 */
[C---:B------:R-:W-:Y:S01]  /*01b0*/  VIADD R7, R9.reuse, 0x800 ;  /* 0x0000080009077836 */ /* 0x040fe20000000000 */
[----:B------:R-:W-:Y:S01]  /*01c0*/  IADD3 R11, R9, 0x4800, RZ ;  /* 0x00004800090b7810 */ /* 0x000fe20007ffe0ff */
[----:B-1----:R-:W-:-:S04]  /*01d0*/  IMAD.WIDE R4, R9, 0x4, R2 ;  /* 0x0000000409047825 */ /* 0x002fc800078e0202 */
[--C-:B------:R-:W-:Y:S02]  /*01e0*/  IMAD.WIDE R6, R7, 0x4, R2.reuse ;  /* 0x0000000407067825 */ /* 0x100fe400078e0202 */
[----:B------:R-:W2:Y:S02]  /*01f0*/  LDG.E.64 R4, desc[UR4][R4.64] ;  /* 0x0000000404047981 */ /* 0x000ea4000c1e1b00 */
[----:B------:R-:W-:Y:S02]  /*0200*/  VIADD R13, R9, 0x5000 ;  /* 0x00005000090d7836 */ /* 0x000fe40000000000 */
[--C-:B------:R-:W-:Y:S01]  /*0210*/  IMAD.WIDE R8, R11, 0x4, R2.reuse ;  /* 0x000000040b087825 */ /* 0x100fe200078e0202 */
[----:B------:R-:W2:Y:S01]  /*0220*/  LDG.E.64 R6, desc[UR4][R6.64] ;  /* 0x0000000406067981 */ /* 0x000ea2000c1e1b00 */
[----:B------:R-:W1:Y:S02]  /*0230*/  LDC.64 R10, c[0x0][0x218] ;  /* 0x00008600ff0a7b82 */ /* 0x000e640000000a00 */
[----:B------:R-:W-:-:S02]  /*0240*/  IMAD.WIDE R2, R13, 0x4, R2 ;  /* 0x000000040d027825 */ /* 0x000fc400078e0202 */
[----:B------:R-:W3:Y:S04]  /*0250*/  LDG.E.64 R8, desc[UR4][R8.64] ;  /* 0x0000000408087981 */ /* 0x000ee8000c1e1b00 */
[----:B------:R-:W4:Y:S01]  /*0260*/  LDG.E.64 R2, desc[UR4][R2.64] ;  /* 0x0000000402027981 */ /* 0x000f22000c1e1b00 */
[----:B--2---:R-:W-:Y:S01]  /*0270*/  FADD R13, R4, R6 ;  /* 0x00000006040d7221 */ /* 0x004fe20000000000 */
[----:B------:R-:W-:-:S03]  /*0280*/  FADD R12, R5, R7 ;  /* 0x00000007050c7221 */ /* 0x000fc60000000000 */
[----:B---3--:R-:W-:Y:S01]  /*0290*/  FADD R13, R8, R13 ;  /* 0x0000000d080d7221 */ /* 0x008fe20000000000 */
[----:B------:R-:W-:-:S03]  /*02a0*/  FADD R12, R9, R12 ;  /* 0x0000000c090c7221 */ /* 0x000fc60000000000 */
[----:B----4-:R-:W-:Y:S01]  /*02b0*/  FADD R13, R2, R13 ;  /* 0x0000000d020d7221 */ /* 0x010fe20000000000 */
[----:B------:R-:W-:Y:S01]  /*02c0*/  FADD R12, R3, R12 ;  /* 0x0000000c030c7221 */ /* 0x000fe20000000000 */
[----:B-1----:R-:W-:-:S04]  /*02d0*/  IMAD.WIDE R4, R0, 0x4, R10 ;  /* 0x0000000400047825 */ /* 0x002fc800078e020a */
[----:B------:R-:W-:Y:S01]  /*02e0*/  FMUL R6, R13, 0.25 ;  /* 0x3e8000000d067820 */ /* 0x000fe20000400000 */
[----:B------:R-:W-:-:S05]  /*02f0*/  FMUL R7, R12, 0.25 ;  /* 0x3e8000000c077820 */ /* 0x000fca0000400000 */
[----:B------:R-:W-:Y:S01]  /*0300*/  STG.E.64 desc[UR4][R4.64], R6 ;  /* 0x0000000604007986 */ /* 0x000fe2000c101b04 */
[----:B------:R-:W-:Y:S05]  /*0310*/  EXIT ;  /* 0x000000000000794d */ /* 0x000fea0003800000 */
.L_x_0:
[----:B------:R-:W-:-:S00]  /*0320*/  BRA `(.L_x_0) ;  /* 0xfffffffc00fc7947 */ /* 0x000fc0000383ffff */
[----:B------:R-:W-:-:S00]  /*0330*/  NOP ;  /* 0x0000000000007918 */ /* 0x000fc00000000000 */
        /* <DEDUP_REMOVED lines=12> */
.L_x_1:


//--------------------- .nv.constant0.triton_poi_fused_avg_pool2d_34 --------------------------
	.section	.nv.constant0.triton_poi_fused_avg_pool2d_34,"a",@progbits
	.sectionflags	@""
	.align	4
.nv.constant0.triton_poi_fused_avg_pool2d_34:
	.zero		548
